//
// Generated by NVIDIA NVVM Compiler
//
// Compiler Build ID: CL-36424714
// Cuda compilation tools, release 13.0, V13.0.88
// Based on NVVM 20.0.0
//

.version 9.0
.target sm_100
.address_size 64

	// .globl	_Z4dotpPfS_S_i
// _ZZ4dotpPfS_S_iE10localCache has been demoted

.visible .entry _Z4dotpPfS_S_i(
	.param .u64 .ptr .align 1 _Z4dotpPfS_S_i_param_0,
	.param .u64 .ptr .align 1 _Z4dotpPfS_S_i_param_1,
	.param .u64 .ptr .align 1 _Z4dotpPfS_S_i_param_2,
	.param .u32 _Z4dotpPfS_S_i_param_3
)
{
	.reg .pred 	%p<5>;
	.reg .b32 	%r<12>;
	.reg .b32 	%f<8>;
	.reg .b64 	%rd<12>;
	// demoted variable
	.shared .align 4 .b8 _ZZ4dotpPfS_S_iE10localCache[1024];
	ld.param.u64 	%rd2, [_Z4dotpPfS_S_i_param_0];
	ld.param.u64 	%rd3, [_Z4dotpPfS_S_i_param_1];
	ld.param.u64 	%rd1, [_Z4dotpPfS_S_i_param_2];
	cvta.to.global.u64 	%rd4, %rd3;
	cvta.to.global.u64 	%rd5, %rd2;
	mov.u32 	%r1, %tid.x;
	mul.wide.u32 	%rd6, %r1, 4;
	add.s64 	%rd7, %rd5, %rd6;
	ld.global.f32 	%f1, [%rd7];
	add.s64 	%rd8, %rd4, %rd6;
	ld.global.f32 	%f2, [%rd8];
	mul.f32 	%f3, %f1, %f2;
	shl.b32 	%r6, %r1, 2;
	mov.u32 	%r7, _ZZ4dotpPfS_S_iE10localCache;
	add.s32 	%r2, %r7, %r6;
	st.shared.f32 	[%r2], %f3;
	mov.u32 	%r11, %ntid.x;
	setp.lt.u32 	%p1, %r11, 2;
	@%p1 bra 	$L__BB0_4;
$L__BB0_1:
	shr.u32 	%r5, %r11, 1;
	setp.ge.u32 	%p2, %r1, %r5;
	@%p2 bra 	$L__BB0_3;
	ld.shared.f32 	%f4, [%r2];
	shl.b32 	%r8, %r5, 2;
	add.s32 	%r9, %r2, %r8;
	ld.shared.f32 	%f5, [%r9];
	add.f32 	%f6, %f4, %f5;
	st.shared.f32 	[%r2], %f6;
$L__BB0_3:
	bar.sync 	0;
	setp.gt.u32 	%p3, %r11, 3;
	mov.u32 	%r11, %r5;
	@%p3 bra 	$L__BB0_1;
$L__BB0_4:
	setp.ne.s32 	%p4, %r1, 0;
	@%p4 bra 	$L__BB0_6;
	ld.shared.f32 	%f7, [_ZZ4dotpPfS_S_iE10localCache];
	mov.u32 	%r10, %ctaid.x;
	cvta.to.global.u64 	%rd9, %rd1;
	mul.wide.u32 	%rd10, %r10, 4;
	add.s64 	%rd11, %rd9, %rd10;
	st.global.f32 	[%rd11], %f7;
$L__BB0_6:
	ret;

}


// ===== COMPILED SASS (sm_100) =====

	.target	sm_100

	.elftype	@"ET_EXEC"


//--------------------- .note.nv.tkinfo           --------------------------
	.section	.note.nv.tkinfo,"",@"SHT_NOTE"
	.sectionflags	@"SHF_NOTE_NV_TKINFO"
	.tkinfo
        /*0018*/ 	.word	0x00000002
        /*0030*/ 	.string	""
        /*0030*/ 	.string	"ptxas"
        /*0030*/ 	.string	"Cuda compilation tools, release 13.0, V13.0.88"
        /*0030*/ 	.string	"Build cuda_13.0.r13.0/compiler.36424714_0"
        /*0030*/ 	.string	"-arch sm_100 -m 64 "



//--------------------- .note.nv.cuinfo           --------------------------
	.section	.note.nv.cuinfo,"",@"SHT_NOTE"
	.sectionflags	@"SHF_NOTE_NV_CUINFO"
        /*0018*/ 	.short	0x0002
        /*001a*/ 	.short	0x0064
        /*001c*/ 	.short	0x0082
	.zero		2


//--------------------- .nv.info                  --------------------------
	.section	.nv.info,"",@"SHT_CUDA_INFO"
	.align	4


	//----- nvinfo : EIATTR_REGCOUNT
	.align		4
        /*0000*/ 	.byte	0x04, 0x2f
        /*0002*/ 	.short	(.L_1 - .L_0)
	.align		4
.L_0:
        /*0004*/ 	.word	index@(_Z4dotpPfS_S_i)
        /*0008*/ 	.word	0x0000000c


	//----- nvinfo : EIATTR_FRAME_SIZE
	.align		4
.L_1:
        /*000c*/ 	.byte	0x04, 0x11
        /*000e*/ 	.short	(.L_3 - .L_2)
	.align		4
.L_2:
        /*0010*/ 	.word	index@(_Z4dotpPfS_S_i)
        /*0014*/ 	.word	0x00000000


	//----- nvinfo : EIATTR_MIN_STACK_SIZE
	.align		4
.L_3:
        /*0018*/ 	.byte	0x04, 0x12
        /*001a*/ 	.short	(.L_5 - .L_4)
	.align		4
.L_4:
        /*001c*/ 	.word	index@(_Z4dotpPfS_S_i)
        /*0020*/ 	.word	0x00000000
.L_5:


//--------------------- .nv.compat                --------------------------
	.section	.nv.compat,"",@"SHT_CUDA_COMPAT_INFO"
	.align	4
        /*0000*/ 	.byte	0x02, 0x09, 0x00, 0x00, 0x02, 0x02, 0x01, 0x00, 0x02, 0x05, 0x05, 0x00, 0x03, 0x07, 0x01, 0x01
        /*0010*/ 	.byte	0x02, 0x03, 0x00, 0x00, 0x02, 0x06, 0x01, 0x00, 0x04, 0x0b, 0x08, 0x00, 0x09, 0x00, 0x00, 0x00
        /*0020*/ 	.byte	0x00, 0x00, 0x00, 0x00


//--------------------- .nv.info._Z4dotpPfS_S_i   --------------------------
	.section	.nv.info._Z4dotpPfS_S_i,"",@"SHT_CUDA_INFO"
	.sectionflags	@""
	.align	4


	//----- nvinfo : EIATTR_CUDA_API_VERSION
	.align		4
        /*0000*/ 	.byte	0x04, 0x37
        /*0002*/ 	.short	(.L_7 - .L_6)
.L_6:
        /*0004*/ 	.word	0x00000082


	//----- nvinfo : EIATTR_KPARAM_INFO
	.align		4
.L_7:
        /*0008*/ 	.byte	0x04, 0x17
        /*000a*/ 	.short	(.L_9 - .L_8)
.L_8:
        /*000c*/ 	.word	0x00000000
        /*0010*/ 	.short	0x0003
        /*0012*/ 	.short	0x0018
        /*0014*/ 	.byte	0x00, 0xf0, 0x11, 0x00


	//----- nvinfo : EIATTR_KPARAM_INFO
	.align		4
.L_9:
        /*0018*/ 	.byte	0x04, 0x17
        /*001a*/ 	.short	(.L_11 - .L_10)
.L_10:
        /*001c*/ 	.word	0x00000000
        /*0020*/ 	.short	0x0002
        /*0022*/ 	.short	0x0010
        /*0024*/ 	.byte	0x00, 0xf5, 0x21, 0x00


	//----- nvinfo : EIATTR_KPARAM_INFO
	.align		4
.L_11:
        /*0028*/ 	.byte	0x04, 0x17
        /*002a*/ 	.short	(.L_13 - .L_12)
.L_12:
        /*002c*/ 	.word	0x00000000
        /*0030*/ 	.short	0x0001
        /*0032*/ 	.short	0x0008
        /*0034*/ 	.byte	0x00, 0xf5, 0x21, 0x00


	//----- nvinfo : EIATTR_KPARAM_INFO
	.align		4
.L_13:
        /*0038*/ 	.byte	0x04, 0x17
        /*003a*/ 	.short	(.L_15 - .L_14)
.L_14:
        /*003c*/ 	.word	0x00000000
        /*0040*/ 	.short	0x0000
        /*0042*/ 	.short	0x0000
        /*0044*/ 	.byte	0x00, 0xf5, 0x21, 0x00


	//----- nvinfo : EIATTR_SPARSE_MMA_MASK
	.align		4
.L_15:
        /*0048*/ 	.byte	0x03, 0x50
        /*004a*/ 	.short	0x0000


	//----- nvinfo : EIATTR_MAXREG_COUNT
	.align		4
        /*004c*/ 	.byte	0x03, 0x1b
        /*004e*/ 	.short	0x00ff


	//----- nvinfo : EIATTR_NUM_BARRIERS
	.align		4
        /*0050*/ 	.byte	0x02, 0x4c
        /*0052*/ 	.byte	0x01
	.zero		1


	//----- nvinfo : EIATTR_MERCURY_ISA_VERSION
	.align		4
        /*0054*/ 	.byte	0x03, 0x5f
        /*0056*/ 	.short	0x0101


	//----- nvinfo : EIATTR_VRC_CTA_INIT_COUNT
	.align		4
        /*0058*/ 	.byte	0x02, 0x4a
	.zero		1
	.zero		1


	//----- nvinfo : EIATTR_EXIT_INSTR_OFFSETS
	.align		4
        /*005c*/ 	.byte	0x04, 0x1c
        /*005e*/ 	.short	(.L_17 - .L_16)


	//   ....[0]....
.L_16:
        /*0060*/ 	.word	0x000001f0


	//   ....[1]....
        /*0064*/ 	.word	0x00000280


	//----- nvinfo : EIATTR_CBANK_PARAM_SIZE
	.align		4
.L_17:
        /*0068*/ 	.byte	0x03, 0x19
        /*006a*/ 	.short	0x001c


	//----- nvinfo : EIATTR_PARAM_CBANK
	.align		4
        /*006c*/ 	.byte	0x04, 0x0a
        /*006e*/ 	.short	(.L_19 - .L_18)
	.align		4
.L_18:
        /*0070*/ 	.word	index@(.nv.constant0._Z4dotpPfS_S_i)
        /*0074*/ 	.short	0x0380
        /*0076*/ 	.short	0x001c


	//----- nvinfo : EIATTR_SW_WAR
	.align		4
.L_19:
        /*0078*/ 	.byte	0x04, 0x36
        /*007a*/ 	.short	(.L_21 - .L_20)
.L_20:
        /*007c*/ 	.word	0x00000008
.L_21:


//--------------------- .nv.callgraph             --------------------------
	.section	.nv.callgraph,"",@"SHT_CUDA_CALLGRAPH"
	.align	4
	.sectionentsize	8
	.align		4
        /*0000*/ 	.word	0x00000000
	.align		4
        /*0004*/ 	.word	0xffffffff
	.align		4
        /*0008*/ 	.word	0x00000000
	.align		4
        /*000c*/ 	.word	0xfffffffe
	.align		4
        /*0010*/ 	.word	0x00000000
	.align		4
        /*0014*/ 	.word	0xfffffffd
	.align		4
        /*0018*/ 	.word	0x00000000
	.align		4
        /*001c*/ 	.word	0xfffffffc


//--------------------- .text._Z4dotpPfS_S_i      --------------------------
	.section	.text._Z4dotpPfS_S_i,"ax",@progbits
	.align	128
        .global         _Z4dotpPfS_S_i
        .type           _Z4dotpPfS_S_i,@function
        .size           _Z4dotpPfS_S_i,(.L_x_3 - _Z4dotpPfS_S_i)
        .other          _Z4dotpPfS_S_i,@"STO_CUDA_ENTRY STV_DEFAULT"
_Z4dotpPfS_S_i:
.text._Z4dotpPfS_S_i:
[----:B------:R-:W-:Y:S01]  /*0000*/  LDC R1, c[0x0][0x37c] ;  /* 0x0000df00ff017b82 */ /* 0x000fe20000000800 */
[----:B------:R-:W0:Y:S07]  /*0010*/  S2R R9, SR_TID.X ;  /* 0x0000000000097919 */ /* 0x000e2e0000002100 */
[----:B------:R-:W0:Y:S01]  /*0020*/  LDC.64 R2, c[0x0][0x380] ;  /* 0x0000e000ff027b82 */ /* 0x000e220000000a00 */
[----:B------:R-:W1:Y:S07]  /*0030*/  LDCU.64 UR6, c[0x0][0x358] ;  /* 0x00006b00ff0677ac */ /* 0x000e6e0008000a00 */
[----:B------:R-:W2:Y:S01]  /*0040*/  LDC.64 R4, c[0x0][0x388] ;  /* 0x0000e200ff047b82 */ /* 0x000ea20000000a00 */
[----:B0-----:R-:W-:-:S04]  /*0050*/  IMAD.WIDE.U32 R2, R9, 0x4, R2 ;  /* 0x0000000409027825 */ /* 0x001fc800078e0002 */
[C---:B--2---:R-:W-:Y:S02]  /*0060*/  IMAD.WIDE.U32 R4, R9.reuse, 0x4, R4 ;  /* 0x0000000409047825 */ /* 0x044fe400078e0004 */
[----:B-1----:R-:W2:Y:S04]  /*0070*/  LDG.E R2, desc[UR6][R2.64] ;  /* 0x0000000602027981 */ /* 0x002ea8000c1e1900 */
[----:B------:R-:W2:Y:S01]  /*0080*/  LDG.E R5, desc[UR6][R4.64] ;  /* 0x0000000604057981 */ /* 0x000ea2000c1e1900 */
[----:B------:R-:W0:Y:S01]  /*0090*/  S2UR UR5, SR_CgaCtaId ;  /* 0x00000000000579c3 */ /* 0x000e220000008800 */
[----:B------:R-:W-:Y:S01]  /*00a0*/  UMOV UR4, 0x400 ;  /* 0x0000040000047882 */ /* 0x000fe20000000000 */
[----:B------:R-:W1:Y:S01]  /*00b0*/  LDCU UR8, c[0x0][0x360] ;  /* 0x00006c00ff0877ac */ /* 0x000e620008000800 */
[----:B------:R-:W-:Y:S01]  /*00c0*/  ISETP.NE.AND P0, PT, R9, RZ, PT ;  /* 0x000000ff0900720c */ /* 0x000fe20003f05270 */
[----:B-1----:R-:W-:-:S02]  /*00d0*/  UISETP.GE.U32.AND UP0, UPT, UR8, 0x2, UPT ;  /* 0x000000020800788c */ /* 0x002fc4000bf06070 */
[----:B0-----:R-:W-:-:S06]  /*00e0*/  ULEA UR4, UR5, UR4, 0x18 ;  /* 0x0000000405047291 */ /* 0x001fcc000f8ec0ff */
[----:B------:R-:W-:Y:S01]  /*00f0*/  LEA R7, R9, UR4, 0x2 ;  /* 0x0000000409077c11 */ /* 0x000fe2000f8e10ff */
[----:B--2---:R-:W-:-:S05]  /*0100*/  FMUL R0, R2, R5 ;  /* 0x0000000502007220 */ /* 0x004fca0000400000 */
[----:B------:R0:W-:Y:S01]  /*0110*/  STS [R7], R0 ;  /* 0x0000000007007388 */ /* 0x0001e20000000800 */
[----:B------:R-:W-:Y:S05]  /*0120*/  BRA.U !UP0, `(.L_x_0) ;  /* 0x0000000108307547 */ /* 0x000fea000b800000 */
[----:B0-----:R-:W-:-:S07]  /*0130*/  MOV R0, UR8 ;  /* 0x0000000800007c02 */ /* 0x001fce0008000f00 */
.L_x_1:
[----:B------:R-:W-:-:S04]  /*0140*/  SHF.R.U32.HI R4, RZ, 0x1, R0 ;  /* 0x00000001ff047819 */ /* 0x000fc80000011600 */
[----:B------:R-:W-:-:S13]  /*0150*/  ISETP.GE.U32.AND P1, PT, R9, R4, PT ;  /* 0x000000040900720c */ /* 0x000fda0003f26070 */
[----:B------:R-:W-:Y:S01]  /*0160*/  @!P1 LEA R3, R4, R7, 0x2 ;  /* 0x0000000704039211 */ /* 0x000fe200078e10ff */
[----:B------:R-:W-:Y:S05]  /*0170*/  @!P1 LDS R2, [R7] ;  /* 0x0000000007029984 */ /* 0x000fea0000000800 */
[----:B------:R-:W0:Y:S02]  /*0180*/  @!P1 LDS R3, [R3] ;  /* 0x0000000003039984 */ /* 0x000e240000000800 */
[----:B0-----:R-:W-:-:S05]  /*0190*/  @!P1 FADD R2, R2, R3 ;  /* 0x0000000302029221 */ /* 0x001fca0000000000 */
[----:B------:R1:W-:Y:S01]  /*01a0*/  @!P1 STS [R7], R2 ;  /* 0x0000000207009388 */ /* 0x0003e20000000800 */
[----:B------:R-:W-:Y:S01]  /*01b0*/  BAR.SYNC.DEFER_BLOCKING 0x0 ;  /* 0x0000000000007b1d */ /* 0x000fe20000010000 */
[----:B------:R-:W-:Y:S02]  /*01c0*/  ISETP.GT.U32.AND P1, PT, R0, 0x3, PT ;  /* 0x000000030000780c */ /* 0x000fe40003f24070 */
[----:B------:R-:W-:-:S11]  /*01d0*/  MOV R0, R4 ;  /* 0x0000000400007202 */ /* 0x000fd60000000f00 */
[----:B-1----:R-:W-:Y:S05]  /*01e0*/  @P1 BRA `(.L_x_1) ;  /* 0xfffffffc00d41947 */ /* 0x002fea000383ffff */
.L_x_0:
[----:B------:R-:W-:Y:S05]  /*01f0*/  @P0 EXIT ;  /* 0x000000000000094d */ /* 0x000fea0003800000 */
[----:B------:R-:W1:Y:S01]  /*0200*/  S2UR UR5, SR_CgaCtaId ;  /* 0x00000000000579c3 */ /* 0x000e620000008800 */
[----:B------:R-:W-:Y:S01]  /*0210*/  UMOV UR4, 0x400 ;  /* 0x0000040000047882 */ /* 0x000fe20000000000 */
[----:B0-----:R-:W0:Y:S06]  /*0220*/  S2R R7, SR_CTAID.X ;  /* 0x0000000000077919 */ /* 0x001e2c0000002500 */
[----:B------:R-:W0:Y:S01]  /*0230*/  LDC.64 R2, c[0x0][0x390] ;  /* 0x0000e400ff027b82 */ /* 0x000e220000000a00 */
[----:B-1----:R-:W-:-:S09]  /*0240*/  ULEA UR4, UR5, UR4, 0x18 ;  /* 0x0000000405047291 */ /* 0x002fd2000f8ec0ff */
[----:B------:R-:W1:Y:S01]  /*0250*/  LDS R5, [UR4] ;  /* 0x00000004ff057984 */ /* 0x000e620008000800 */
[----:B0-----:R-:W-:-:S05]  /*0260*/  IMAD.WIDE.U32 R2, R7, 0x4, R2 ;  /* 0x0000000407027825 */ /* 0x001fca00078e0002 */
[----:B-1----:R-:W-:Y:S01]  /*0270*/  STG.E desc[UR6][R2.64], R5 ;  /* 0x0000000502007986 */ /* 0x002fe2000c101906 */
[----:B------:R-:W-:Y:S05]  /*0280*/  EXIT ;  /* 0x000000000000794d */ /* 0x000fea0003800000 */
.L_x_2:
[----:B------:R-:W-:-:S00]  /*0290*/  BRA `(.L_x_2) ;  /* 0xfffffffc00fc7947 */ /* 0x000fc0000383ffff */
[----:B------:R-:W-:-:S00]  /*02a0*/  NOP ;  /* 0x0000000000007918 */ /* 0x000fc00000000000 */
        /* <DEDUP_REMOVED lines=13> */
.L_x_3:


//--------------------- .nv.shared._Z4dotpPfS_S_i --------------------------
	.section	.nv.shared._Z4dotpPfS_S_i,"aw",@nobits
	.sectionflags	@""
	.align	4
.nv.shared._Z4dotpPfS_S_i:
	.zero		2048


//--------------------- .nv.shared.reserved.0     --------------------------
	.section	.nv.shared.reserved.0,"aw",@nobits
	.weak		__nv_reservedSMEM_offset_0_alias
	.size		__nv_reservedSMEM_offset_0_alias, 0, 64
	.other		__nv_reservedSMEM_offset_0_alias,@"STO_CUDA_RESERVED_SHARED STV_DEFAULT"
__nv_reservedSMEM_offset_0_alias:
	.zero		0
	.zero		64


//--------------------- .nv.constant0._Z4dotpPfS_S_i --------------------------
	.section	.nv.constant0._Z4dotpPfS_S_i,"a",@progbits
	.sectionflags	@""
	.align	4
.nv.constant0._Z4dotpPfS_S_i:
	.zero		924


//--------------------- SYMBOLS --------------------------

	.type		.nv.reservedSmem.offset0,@object
	.size		.nv.reservedSmem.offset0,0x4
	.type		.nv.reservedSmem.cap,@object
	.size		.nv.reservedSmem.cap,0x4
